	.headerflags	@"EF_CUDA_TEXMODE_UNIFIED EF_CUDA_64BIT_ADDRESS EF_CUDA_ACCELERATORS EF_CUDA_SM90 EF_CUDA_VIRTUAL_SM(EF_CUDA_SM90)"
	.elftype	@"ET_EXEC"


//--------------------- .nv.info                  --------------------------
	.section	.nv.info,"",@"SHT_CUDA_INFO"
	.align	4


	//----- nvinfo : EIATTR_REGCOUNT
	.align		4
        /*0000*/ 	.byte	0x04, 0x2f
        /*0002*/ 	.short	(.L_3 - .L_2)
	.align		4
.L_2:
        /*0004*/ 	.word	index@(triton_poi_fused__native_batch_norm_legit_no_training_add_convolution_14)
        /*0008*/ 	.word	0x00000028


	//----- nvinfo : EIATTR_MIN_STACK_SIZE
	.align		4
.L_3:
        /*000c*/ 	.byte	0x04, 0x12
        /*000e*/ 	.short	(.L_5 - .L_4)
	.align		4
.L_4:
        /*0010*/ 	.word	index@(triton_poi_fused__native_batch_norm_legit_no_training_add_convolution_14)
        /*0014*/ 	.word	0x00000000


	//----- nvinfo : EIATTR_FRAME_SIZE
	.align		4
.L_5:
        /*0018*/ 	.byte	0x04, 0x11
        /*001a*/ 	.short	(.L_7 - .L_6)
	.align		4
.L_6:
        /*001c*/ 	.word	index@(triton_poi_fused__native_batch_norm_legit_no_training_add_convolution_14)
        /*0020*/ 	.word	0x00000000


	//----- nvinfo : EIATTR_MIN_STACK_SIZE
	.align		4
.L_7:
        /*0024*/ 	.byte	0x04, 0x12
        /*0026*/ 	.short	(.L_9 - .L_8)
	.align		4
.L_8:
        /*0028*/ 	.word	index@(triton_poi_fused__native_batch_norm_legit_no_training_add_convolution_14)
        /*002c*/ 	.word	0x00000000
.L_9:


//--------------------- .nv.info.triton_poi_fused__native_batch_norm_legit_no_training_add_convolution_14 --------------------------
	.section	.nv.info.triton_poi_fused__native_batch_norm_legit_no_training_add_convolution_14,"",@"SHT_CUDA_INFO"
	.sectionflags	@""
	.align	4


	//----- nvinfo : EIATTR_CUDA_API_VERSION
	.align		4
        /*0000*/ 	.byte	0x04, 0x37
        /*0002*/ 	.short	(.L_11 - .L_10)
.L_10:
        /*0004*/ 	.word	0x0000007c


	//----- nvinfo : EIATTR_KPARAM_INFO
	.align		4
.L_11:
        /*0008*/ 	.byte	0x04, 0x17
        /*000a*/ 	.short	(.L_13 - .L_12)
.L_12:
        /*000c*/ 	.word	0x00000000
        /*0010*/ 	.short	0x0009
        /*0012*/ 	.short	0x0044
        /*0014*/ 	.byte	0x00, 0xf0, 0x11, 0x00


	//----- nvinfo : EIATTR_KPARAM_INFO
	.align		4
.L_13:
        /*0018*/ 	.byte	0x04, 0x17
        /*001a*/ 	.short	(.L_15 - .L_14)
.L_14:
        /*001c*/ 	.word	0x00000000
        /*0020*/ 	.short	0x0008
        /*0022*/ 	.short	0x0040
        /*0024*/ 	.byte	0x00, 0xf0, 0x11, 0x00


	//----- nvinfo : EIATTR_KPARAM_INFO
	.align		4
.L_15:
        /*0028*/ 	.byte	0x04, 0x17
        /*002a*/ 	.short	(.L_17 - .L_16)
.L_16:
        /*002c*/ 	.word	0x00000000
        /*0030*/ 	.short	0x0007
        /*0032*/ 	.short	0x0038
        /*0034*/ 	.byte	0x00, 0xf4, 0x21, 0x00


	//----- nvinfo : EIATTR_KPARAM_INFO
	.align		4
.L_17:
        /*0038*/ 	.byte	0x04, 0x17
        /*003a*/ 	.short	(.L_19 - .L_18)
.L_18:
        /*003c*/ 	.word	0x00000000
        /*0040*/ 	.short	0x0006
        /*0042*/ 	.short	0x0030
        /*0044*/ 	.byte	0x00, 0xf4, 0x21, 0x00


	//----- nvinfo : EIATTR_KPARAM_INFO
	.align		4
.L_19:
        /*0048*/ 	.byte	0x04, 0x17
        /*004a*/ 	.short	(.L_21 - .L_20)
.L_20:
        /*004c*/ 	.word	0x00000000
        /*0050*/ 	.short	0x0005
        /*0052*/ 	.short	0x0028
        /*0054*/ 	.byte	0x00, 0xf4, 0x21, 0x00


	//----- nvinfo : EIATTR_KPARAM_INFO
	.align		4
.L_21:
        /*0058*/ 	.byte	0x04, 0x17
        /*005a*/ 	.short	(.L_23 - .L_22)
.L_22:
        /*005c*/ 	.word	0x00000000
        /*0060*/ 	.short	0x0004
        /*0062*/ 	.short	0x0020
        /*0064*/ 	.byte	0x00, 0xf4, 0x21, 0x00


	//----- nvinfo : EIATTR_KPARAM_INFO
	.align		4
.L_23:
        /*0068*/ 	.byte	0x04, 0x17
        /*006a*/ 	.short	(.L_25 - .L_24)
.L_24:
        /*006c*/ 	.word	0x00000000
        /*0070*/ 	.short	0x0003
        /*0072*/ 	.short	0x0018
        /*0074*/ 	.byte	0x00, 0xf4, 0x21, 0x00


	//----- nvinfo : EIATTR_KPARAM_INFO
	.align		4
.L_25:
        /*0078*/ 	.byte	0x04, 0x17
        /*007a*/ 	.short	(.L_27 - .L_26)
.L_26:
        /*007c*/ 	.word	0x00000000
        /*0080*/ 	.short	0x0002
        /*0082*/ 	.short	0x0010
        /*0084*/ 	.byte	0x00, 0xf4, 0x21, 0x00


	//----- nvinfo : EIATTR_KPARAM_INFO
	.align		4
.L_27:
        /*0088*/ 	.byte	0x04, 0x17
        /*008a*/ 	.short	(.L_29 - .L_28)
.L_28:
        /*008c*/ 	.word	0x00000000
        /*0090*/ 	.short	0x0001
        /*0092*/ 	.short	0x0008
        /*0094*/ 	.byte	0x00, 0xf4, 0x21, 0x00


	//----- nvinfo : EIATTR_KPARAM_INFO
	.align		4
.L_29:
        /*0098*/ 	.byte	0x04, 0x17
        /*009a*/ 	.short	(.L_31 - .L_30)
.L_30:
        /*009c*/ 	.word	0x00000000
        /*00a0*/ 	.short	0x0000
        /*00a2*/ 	.short	0x0000
        /*00a4*/ 	.byte	0x00, 0xf4, 0x21, 0x00


	//----- nvinfo : EIATTR_SPARSE_MMA_MASK
	.align		4
.L_31:
        /*00a8*/ 	.byte	0x03, 0x50
        /*00aa*/ 	.short	0x0000


	//----- nvinfo : EIATTR_MAXREG_COUNT
	.align		4
        /*00ac*/ 	.byte	0x03, 0x1b
        /*00ae*/ 	.short	0x00ff


	//----- nvinfo : EIATTR_EXIT_INSTR_OFFSETS
	.align		4
        /*00b0*/ 	.byte	0x04, 0x1c
        /*00b2*/ 	.short	(.L_33 - .L_32)


	//   ....[0]....
.L_32:
        /*00b4*/ 	.word	0x00000bd0


	//   ....[1]....
        /*00b8*/ 	.word	0x00000c20


	//----- nvinfo : EIATTR_REQNTID
	.align		4
.L_33:
        /*00bc*/ 	.byte	0x04, 0x10
        /*00be*/ 	.short	(.L_35 - .L_34)
.L_34:
        /*00c0*/ 	.word	0x00000080
        /*00c4*/ 	.word	0x00000001
        /*00c8*/ 	.word	0x00000001


	//----- nvinfo : EIATTR_CBANK_PARAM_SIZE
	.align		4
.L_35:
        /*00cc*/ 	.byte	0x03, 0x19
        /*00ce*/ 	.short	0x0048


	//----- nvinfo : EIATTR_PARAM_CBANK
	.align		4
        /*00d0*/ 	.byte	0x04, 0x0a
        /*00d2*/ 	.short	(.L_37 - .L_36)
	.align		4
.L_36:
        /*00d4*/ 	.word	index@(.nv.constant0.triton_poi_fused__native_batch_norm_legit_no_training_add_convolution_14)
        /*00d8*/ 	.short	0x0210
        /*00da*/ 	.short	0x0048


	//----- nvinfo : EIATTR_SW_WAR
	.align		4
.L_37:
        /*00dc*/ 	.byte	0x04, 0x36
        /*00de*/ 	.short	(.L_39 - .L_38)
.L_38:
        /*00e0*/ 	.word	0x00000008
.L_39:


//--------------------- .nv.callgraph             --------------------------
	.section	.nv.callgraph,"",@"SHT_CUDA_CALLGRAPH"
	.align	4
	.sectionentsize	8
	.align		4
        /*0000*/ 	.word	0x00000000
	.align		4
        /*0004*/ 	.word	0xffffffff
	.align		4
        /*0008*/ 	.word	0x00000000
	.align		4
        /*000c*/ 	.word	0xfffffffe
	.align		4
        /*0010*/ 	.word	0x00000000
	.align		4
        /*0014*/ 	.word	0xfffffffd
	.align		4
        /*0018*/ 	.word	0x00000000
	.align		4
        /*001c*/ 	.word	0xfffffffc


//--------------------- .nv.constant4             --------------------------
	.section	.nv.constant4,"a",@progbits
	.align	8
	.align		8
.nv.constant4:
        /*0000*/ 	.dword	_$_str
	.align		8
        /*0008*/ 	.dword	_$_str_$_2


//--------------------- .text.triton_poi_fused__native_batch_norm_legit_no_training_add_convolution_14 --------------------------
	.section	.text.triton_poi_fused__native_batch_norm_legit_no_training_add_convolution_14,"ax",@progbits
	.sectionflags	@"SHF_BARRIERS=1"
	.align	128
        .global         triton_poi_fused__native_batch_norm_legit_no_training_add_convolution_14
        .type           triton_poi_fused__native_batch_norm_legit_no_training_add_convolution_14,@function
        .size           triton_poi_fused__native_batch_norm_legit_no_training_add_convolution_14,(.L_x_1 - triton_poi_fused__native_batch_norm_legit_no_training_add_convolution_14)
        .other          triton_poi_fused__native_batch_norm_legit_no_training_add_convolution_14,@"STO_CUDA_ENTRY STV_DEFAULT"
triton_poi_fused__native_batch_norm_legit_no_training_add_convolution_14:
.text.triton_poi_fused__native_batch_norm_legit_no_training_add_convolution_14:
[----:B------:R-:W0:Y:S01]  /*0000*/  LDC R1, c[0x0][0x28] ;  /* 0x00000a00ff017b82 */ /* 0x000e220000000800 */
[----:B------:R-:W1:Y:S07]  /*0010*/  S2R R25, SR_CTAID.X ;  /* 0x0000000000197919 */ /* 0x000e6e0000002500 */
[----:B------:R-:W2:Y:S01]  /*0020*/  LDC.64 R10, c[0x0][0x230] ;  /* 0x00008c00ff0a7b82 */ /* 0x000ea20000000a00 */
[----:B------:R-:W-:Y:S02]  /*0030*/  CS2R R4, SRZ ;  /* 0x0000000000047805 */ /* 0x000fe4000001ff00 */
[----:B------:R-:W-:Y:S01]  /*0040*/  CS2R R6, SRZ ;  /* 0x0000000000067805 */ /* 0x000fe2000001ff00 */
[----:B------:R-:W-:Y:S01]  /*0050*/  ULDC.64 UR6, c[0x0][0x208] ;  /* 0x0000820000067ab9 */ /* 0x000fe20000000a00 */
[----:B------:R-:W3:Y:S01]  /*0060*/  S2R R0, SR_TID.X ;  /* 0x0000000000007919 */ /* 0x000ee20000002100 */
[----:B------:R-:W4:Y:S02]  /*0070*/  S2R R2, SR_CTAID.Y ;  /* 0x0000000000027919 */ /* 0x000f240000002600 */
[----:B------:R-:W5:Y:S08]  /*0080*/  LDC.64 R30, c[0x0][0x210] ;  /* 0x00008400ff1e7b82 */ /* 0x000f700000000a00 */
[----:B------:R-:W4:Y:S08]  /*0090*/  LDC.64 R8, c[0x0][0x218] ;  /* 0x00008600ff087b82 */ /* 0x000f300000000a00 */
[----:B------:R-:W5:Y:S01]  /*00a0*/  LDC.64 R26, c[0x0][0x228] ;  /* 0x00008a00ff1a7b82 */ /* 0x000f620000000a00 */
[----:B-1----:R-:W-:-:S02]  /*00b0*/  SHF.L.U32 R25, R25, 0x2, RZ ;  /* 0x0000000219197819 */ /* 0x002fc400000006ff */
[----:B------:R-:W-:Y:S02]  /*00c0*/  CS2R R12, SRZ ;  /* 0x00000000000c7805 */ /* 0x000fe4000001ff00 */
[----:B------:R-:W-:Y:S02]  /*00d0*/  CS2R R14, SRZ ;  /* 0x00000000000e7805 */ /* 0x000fe4000001ff00 */
[----:B------:R-:W-:Y:S02]  /*00e0*/  CS2R R20, SRZ ;  /* 0x0000000000147805 */ /* 0x000fe4000001ff00 */
[C---:B------:R-:W-:Y:S01]  /*00f0*/  ISETP.GE.AND P2, PT, R25.reuse, 0x200, PT ;  /* 0x000002001900780c */ /* 0x040fe20003f46270 */
[----:B--2---:R-:W-:Y:S01]  /*0100*/  IMAD.WIDE R10, R25, 0x4, R10 ;  /* 0x00000004190a7825 */ /* 0x004fe200078e020a */
[----:B------:R-:W-:Y:S02]  /*0110*/  CS2R R22, SRZ ;  /* 0x0000000000167805 */ /* 0x000fe4000001ff00 */
[----:B------:R-:W-:-:S02]  /*0120*/  CS2R R16, SRZ ;  /* 0x0000000000107805 */ /* 0x000fc4000001ff00 */
[----:B------:R-:W-:Y:S01]  /*0130*/  CS2R R18, SRZ ;  /* 0x0000000000127805 */ /* 0x000fe2000001ff00 */
[----:B------:R-:W1:Y:S06]  /*0140*/  LDC.64 R34, c[0x0][0x238] ;  /* 0x00008e00ff227b82 */ /* 0x000e6c0000000a00 */
[----:B------:R2:W2:Y:S01]  /*0150*/  @!P2 LDG.E.EL.128 R4, desc[UR6][R10.64] ;  /* 0x000000060a04a981 */ /* 0x0004a2000c2e1d00 */
[----:B---3--:R-:W-:Y:S01]  /*0160*/  LOP3.LUT R3, R0, 0x7f, RZ, 0xc0, !PT ;  /* 0x0000007f00037812 */ /* 0x008fe200078ec0ff */
[----:B0---4-:R-:W-:-:S03]  /*0170*/  IMAD.WIDE R28, R25, 0x4, R8 ;  /* 0x00000004191c7825 */ /* 0x011fc600078e0208 */
[----:B------:R-:W-:Y:S02]  /*0180*/  PRMT R24, R3, 0x6540, R2 ;  /* 0x0000654003187816 */ /* 0x000fe40000000002 */
[----:B------:R-:W-:Y:S01]  /*0190*/  CS2R R8, SRZ ;  /* 0x0000000000087805 */ /* 0x000fe2000001ff00 */
[----:B-----5:R-:W-:Y:S01]  /*01a0*/  IMAD.WIDE R26, R25, 0x4, R26 ;  /* 0x00000004191a7825 */ /* 0x020fe200078e021a */
[----:B------:R0:W3:Y:S01]  /*01b0*/  @!P2 LDG.E.EL.128 R12, desc[UR6][R28.64] ;  /* 0x000000061c0ca981 */ /* 0x0000e2000c2e1d00 */
[C---:B------:R-:W-:Y:S02]  /*01c0*/  ISETP.LT.AND P1, PT, R24.reuse, 0x100, !P2 ;  /* 0x000001001800780c */ /* 0x040fe40005721270 */
[C---:B--2---:R-:W-:Y:S02]  /*01d0*/  LOP3.LUT R10, R24.reuse, 0x80, RZ, 0xfc, !PT ;  /* 0x00000080180a7812 */ /* 0x044fe400078efcff */
[----:B------:R-:W-:Y:S02]  /*01e0*/  LEA R24, R24, R25, 0x9 ;  /* 0x0000001918187211 */ /* 0x000fe400078e48ff */
[----:B------:R-:W-:-:S02]  /*01f0*/  ISETP.LT.AND P0, PT, R10, 0x100, !P2 ;  /* 0x000001000a00780c */ /* 0x000fc40005701270 */
[----:B------:R-:W-:Y:S01]  /*0200*/  LEA R3, R10, R25, 0x9 ;  /* 0x000000190a037211 */ /* 0x000fe200078e48ff */
[----:B------:R-:W-:Y:S01]  /*0210*/  IMAD.WIDE R32, R24, 0x4, R30 ;  /* 0x0000000418207825 */ /* 0x000fe200078e021e */
[----:B------:R-:W-:-:S03]  /*0220*/  CS2R R10, SRZ ;  /* 0x00000000000a7805 */ /* 0x000fc6000001ff00 */
[----:B------:R-:W-:Y:S01]  /*0230*/  IMAD.WIDE R30, R3, 0x4, R30 ;  /* 0x00000004031e7825 */ /* 0x000fe200078e021e */
[----:B------:R-:W3:Y:S04]  /*0240*/  @P1 LDG.E.EL.128 R20, desc[UR6][R32.64] ;  /* 0x0000000620141981 */ /* 0x000ee8000c2e1d00 */
[----:B------:R2:W4:Y:S04]  /*0250*/  @!P2 LDG.E.EL.128 R8, desc[UR6][R26.64] ;  /* 0x000000061a08a981 */ /* 0x000528000c2e1d00 */
[----:B------:R-:W5:Y:S01]  /*0260*/  @P0 LDG.E.EL.128 R16, desc[UR6][R30.64] ;  /* 0x000000061e100981 */ /* 0x000f62000c2e1d00 */
[----:B-1----:R-:W-:-:S04]  /*0270*/  IMAD.WIDE R34, R25, 0x4, R34 ;  /* 0x0000000419227825 */ /* 0x002fc800078e0222 */
[----:B------:R-:W-:Y:S01]  /*0280*/  FADD R4, R4, 9.9999997473787516356e-06 ;  /* 0x3727c5ac04047421 */ /* 0x000fe20000000000 */
[----:B0-----:R-:W-:-:S05]  /*0290*/  FADD R28, R5, 9.9999997473787516356e-06 ;  /* 0x3727c5ac051c7421 */ /* 0x001fca0000000000 */
[----:B------:R-:W0:Y:S08]  /*02a0*/  MUFU.SQRT R4, R4 ;  /* 0x0000000400047308 */ /* 0x000e300000002000 */
[----:B------:R-:W1:Y:S01]  /*02b0*/  MUFU.SQRT R36, R28 ;  /* 0x0000001c00247308 */ /* 0x000e620000002000 */
[----:B------:R-:W-:Y:S01]  /*02c0*/  FADD R7, R7, 9.9999997473787516356e-06 ;  /* 0x3727c5ac07077421 */ /* 0x000fe20000000000 */
[----:B------:R-:W-:Y:S01]  /*02d0*/  FADD R6, R6, 9.9999997473787516356e-06 ;  /* 0x3727c5ac06067421 */ /* 0x000fe20000000000 */
[----:B------:R-:W-:Y:S01]  /*02e0*/  HFMA2.MMA R5, -RZ, RZ, 1.625, 0 ;  /* 0x3e800000ff057435 */ /* 0x000fe200000001ff */
[----:B0-----:R-:W-:-:S04]  /*02f0*/  FSETP.GT.AND P3, PT, R4, 8.50705917302346158658e+37, PT ;  /* 0x7e8000000400780b */ /* 0x001fc80003f64000 */
[----:B------:R-:W0:Y:S01]  /*0300*/  MUFU.SQRT R37, R6 ;  /* 0x0000000600257308 */ /* 0x000e220000002000 */
[----:B------:R-:W-:Y:S02]  /*0310*/  FSETP.GEU.AND P6, PT, R4, 1.175494350822287508e-38, PT ;  /* 0x008000000400780b */ /* 0x000fe40003fce000 */
[----:B-1----:R-:W-:-:S05]  /*0320*/  FSETP.GT.AND P5, PT, R36, 8.50705917302346158658e+37, PT ;  /* 0x7e8000002400780b */ /* 0x002fca0003fa4000 */
[----:B------:R-:W1:Y:S01]  /*0330*/  MUFU.SQRT R7, R7 ;  /* 0x0000000700077308 */ /* 0x000e620000002000 */
[----:B------:R-:W-:Y:S02]  /*0340*/  FSETP.GEU.AND P4, PT, R36, 1.175494350822287508e-38, PT ;  /* 0x008000002400780b */ /* 0x000fe40003f8e000 */
[C---:B------:R-:W-:Y:S01]  /*0350*/  FSEL R28, R5.reuse, 1, P3 ;  /* 0x3f800000051c7808 */ /* 0x040fe20001800000 */
[----:B------:R-:W-:Y:S01]  /*0360*/  @P3 FMUL R4, R4, 0.25 ;  /* 0x3e80000004043820 */ /* 0x000fe20000400000 */
[----:B------:R-:W-:Y:S02]  /*0370*/  FSEL R29, R5, 1, P5 ;  /* 0x3f800000051d7808 */ /* 0x000fe40002800000 */
[----:B0-----:R-:W-:Y:S01]  /*0380*/  FSETP.GT.AND P3, PT, R37, 8.50705917302346158658e+37, PT ;  /* 0x7e8000002500780b */ /* 0x001fe20003f64000 */
[----:B------:R-:W-:Y:S01]  /*0390*/  @!P6 FMUL R4, R4, 16777216 ;  /* 0x4b8000000404e820 */ /* 0x000fe20000400000 */
[----:B------:R-:W-:Y:S01]  /*03a0*/  @!P6 FMUL R28, R28, 16777216 ;  /* 0x4b8000001c1ce820 */ /* 0x000fe20000400000 */
[----:B------:R-:W-:Y:S01]  /*03b0*/  @P5 FMUL R36, R36, 0.25 ;  /* 0x3e80000024245820 */ /* 0x000fe20000400000 */
[----:B-1----:R-:W-:-:S03]  /*03c0*/  FSETP.GT.AND P6, PT, R7, 8.50705917302346158658e+37, PT ;  /* 0x7e8000000700780b */ /* 0x002fc60003fc4000 */
[----:B------:R-:W-:Y:S01]  /*03d0*/  @!P4 FMUL R36, R36, 16777216 ;  /* 0x4b8000002424c820 */ /* 0x000fe20000400000 */
[----:B------:R-:W-:Y:S01]  /*03e0*/  @!P4 FMUL R29, R29, 16777216 ;  /* 0x4b8000001d1dc820 */ /* 0x000fe20000400000 */
[----:B------:R-:W-:Y:S02]  /*03f0*/  FSETP.GEU.AND P5, PT, R37, 1.175494350822287508e-38, PT ;  /* 0x008000002500780b */ /* 0x000fe40003fae000 */
[----:B------:R-:W-:Y:S01]  /*0400*/  FSETP.GEU.AND P4, PT, R7, 1.175494350822287508e-38, PT ;  /* 0x008000000700780b */ /* 0x000fe20003f8e000 */
[----:B------:R-:W0:Y:S01]  /*0410*/  MUFU.RCP R4, R4 ;  /* 0x0000000400047308 */ /* 0x000e220000001000 */
[----:B------:R-:W-:-:S04]  /*0420*/  @P3 FMUL R37, R37, 0.25 ;  /* 0x3e80000025253820 */ /* 0x000fc80000400000 */
[----:B------:R-:W-:-:S05]  /*0430*/  @P6 FMUL R7, R7, 0.25 ;  /* 0x3e80000007076820 */ /* 0x000fca0000400000 */
[----:B------:R-:W-:Y:S02]  /*0440*/  @!P5 FMUL R37, R37, 16777216 ;  /* 0x4b8000002525d820 */ /* 0x000fe40000400000 */
[----:B------:R-:W-:Y:S01]  /*0450*/  @!P4 FMUL R7, R7, 16777216 ;  /* 0x4b8000000707c820 */ /* 0x000fe20000400000 */
[----:B------:R-:W1:Y:S01]  /*0460*/  MUFU.RCP R6, R36 ;  /* 0x0000002400067308 */ /* 0x000e620000001000 */
[----:B0-----:R-:W-:Y:S01]  /*0470*/  FMUL R28, R4, R28 ;  /* 0x0000001c041c7220 */ /* 0x001fe20000400000 */
[----:B------:R-:W-:-:S06]  /*0480*/  FSEL R4, R5, 1, P3 ;  /* 0x3f80000005047808 */ /* 0x000fcc0001800000 */
[----:B--2---:R0:W2:Y:S01]  /*0490*/  MUFU.RCP R27, R37 ;  /* 0x00000025001b7308 */ /* 0x0040a20000001000 */
[----:B------:R-:W-:-:S07]  /*04a0*/  FSEL R5, R5, 1, P6 ;  /* 0x3f80000005057808 */ /* 0x000fce0003000000 */
[----:B------:R4:W4:Y:S01]  /*04b0*/  MUFU.RCP R26, R7 ;  /* 0x00000007001a7308 */ /* 0x0009220000001000 */
[----:B0-----:R-:W0:Y:S01]  /*04c0*/  LDC.64 R36, c[0x0][0x240] ;  /* 0x00009000ff247b82 */ /* 0x001e220000000a00 */
[----:B------:R-:W-:Y:S01]  /*04d0*/  @!P5 FMUL R4, R4, 16777216 ;  /* 0x4b8000000404d820 */ /* 0x000fe20000400000 */
[----:B------:R-:W-:Y:S01]  /*04e0*/  @!P4 FMUL R5, R5, 16777216 ;  /* 0x4b8000000505c820 */ /* 0x000fe20000400000 */
[----:B-1----:R-:W-:Y:S01]  /*04f0*/  FMUL R29, R6, R29 ;  /* 0x0000001d061d7220 */ /* 0x002fe20000400000 */
[C---:B---3--:R-:W-:Y:S01]  /*0500*/  FADD R21, R13.reuse, R21 ;  /* 0x000000150d157221 */ /* 0x048fe20000000000 */
[----:B-----5:R-:W-:Y:S01]  /*0510*/  FADD R17, R13, R17 ;  /* 0x000000110d117221 */ /* 0x020fe20000000000 */
[----:B--2---:R-:W-:Y:S01]  /*0520*/  FMUL R27, R27, R4 ;  /* 0x000000041b1b7220 */ /* 0x004fe20000400000 */
[----:B------:R-:W-:Y:S01]  /*0530*/  FADD R16, R12, R16 ;  /* 0x000000100c107221 */ /* 0x000fe20000000000 */
[----:B----4-:R-:W-:Y:S01]  /*0540*/  CS2R R6, SRZ ;  /* 0x0000000000067805 */ /* 0x010fe2000001ff00 */
[C---:B------:R-:W-:Y:S01]  /*0550*/  FADD R22, R14.reuse, R22 ;  /* 0x000000160e167221 */ /* 0x040fe20000000000 */
[----:B------:R-:W-:Y:S01]  /*0560*/  FADD R18, R14, R18 ;  /* 0x000000120e127221 */ /* 0x000fe20000000000 */
[----:B------:R-:W-:Y:S01]  /*0570*/  FADD R20, R12, R20 ;  /* 0x000000140c147221 */ /* 0x000fe20000000000 */
[----:B------:R-:W-:Y:S01]  /*0580*/  FMUL R26, R26, R5 ;  /* 0x000000051a1a7220 */ /* 0x000fe20000400000 */
[----:B------:R-:W-:Y:S01]  /*0590*/  CS2R R4, SRZ ;  /* 0x0000000000047805 */ /* 0x000fe2000001ff00 */
[--C-:B------:R-:W-:Y:S01]  /*05a0*/  FADD R14, R21, -R9.reuse ;  /* 0x80000009150e7221 */ /* 0x100fe20000000000 */
[----:B------:R-:W-:Y:S01]  /*05b0*/  FADD R12, R17, -R9 ;  /* 0x80000009110c7221 */ /* 0x000fe20000000000 */
[----:B------:R-:W-:-:S02]  /*05c0*/  FADD R13, R16, -R8 ;  /* 0x80000008100d7221 */ /* 0x000fc40000000000 */
[----:B------:R-:W-:Y:S01]  /*05d0*/  FMUL R9, R14, R29 ;  /* 0x0000001d0e097220 */ /* 0x000fe20000400000 */
[----:B------:R1:W2:Y:S01]  /*05e0*/  @!P2 LDG.E.EL.128 R4, desc[UR6][R34.64] ;  /* 0x000000062204a981 */ /* 0x0002a2000c2e1d00 */
[C---:B------:R-:W-:Y:S01]  /*05f0*/  FADD R23, R15.reuse, R23 ;  /* 0x000000170f177221 */ /* 0x040fe20000000000 */
[----:B------:R-:W-:Y:S01]  /*0600*/  FADD R19, R15, R19 ;  /* 0x000000130f137221 */ /* 0x000fe20000000000 */
[----:B------:R-:W-:Y:S01]  /*0610*/  CS2R R14, SRZ ;  /* 0x00000000000e7805 */ /* 0x000fe2000001ff00 */
[----:B0-----:R-:W-:-:S04]  /*0620*/  IMAD.WIDE R36, R25, 0x4, R36 ;  /* 0x0000000419247825 */ /* 0x001fc800078e0224 */
[----:B-1----:R-:W-:Y:S01]  /*0630*/  FMUL R34, R12, R29 ;  /* 0x0000001d0c227220 */ /* 0x002fe20000400000 */
[----:B------:R-:W-:Y:S01]  /*0640*/  FADD R29, R20, -R8 ;  /* 0x80000008141d7221 */ /* 0x000fe20000000000 */
[----:B------:R-:W-:Y:S01]  /*0650*/  FMUL R8, R13, R28 ;  /* 0x0000001c0d087220 */ /* 0x000fe20000400000 */
[----:B------:R-:W-:-:S06]  /*0660*/  CS2R R12, SRZ ;  /* 0x00000000000c7805 */ /* 0x000fcc000001ff00 */
[----:B------:R-:W2:Y:S01]  /*0670*/  @!P2 LDG.E.EL.128 R12, desc[UR6][R36.64] ;  /* 0x00000006240ca981 */ /* 0x000ea2000c2e1d00 */
[----:B------:R-:W-:-:S04]  /*0680*/  FMUL R29, R29, R28 ;  /* 0x0000001c1d1d7220 */ /* 0x000fc80000400000 */
[-CC-:B--2---:R-:W-:Y:S01]  /*0690*/  FFMA R28, R29, R4.reuse, R12.reuse ;  /* 0x000000041d1c7223 */ /* 0x184fe2000000000c */
[----:B------:R-:W-:Y:S01]  /*06a0*/  FFMA R12, R8, R4, R12 ;  /* 0x00000004080c7223 */ /* 0x000fe2000000000c */
[-CC-:B------:R-:W-:Y:S02]  /*06b0*/  FFMA R29, R9, R5.reuse, R13.reuse ;  /* 0x00000005091d7223 */ /* 0x180fe4000000000d */
[----:B------:R-:W0:Y:S01]  /*06c0*/  LDC.64 R8, c[0x0][0x220] ;  /* 0x00008800ff087b82 */ /* 0x000e220000000a00 */
[----:B------:R-:W-:Y:S01]  /*06d0*/  FFMA R34, R34, R5, R13 ;  /* 0x0000000522227223 */ /* 0x000fe2000000000d */
[--C-:B------:R-:W-:Y:S01]  /*06e0*/  FADD R4, R22, -R10.reuse ;  /* 0x8000000a16047221 */ /* 0x100fe20000000000 */
[----:B------:R-:W-:Y:S01]  /*06f0*/  FADD R10, R18, -R10 ;  /* 0x8000000a120a7221 */ /* 0x000fe20000000000 */
[--C-:B------:R-:W-:Y:S01]  /*0700*/  FADD R5, R23, -R11.reuse ;  /* 0x8000000b17057221 */ /* 0x100fe20000000000 */
[----:B------:R-:W-:Y:S01]  /*0710*/  FADD R11, R19, -R11 ;  /* 0x8000000b130b7221 */ /* 0x000fe20000000000 */
[-C--:B------:R-:W-:Y:S01]  /*0720*/  FMUL R13, R4, R27.reuse ;  /* 0x0000001b040d7220 */ /* 0x080fe20000400000 */
[----:B------:R-:W-:Y:S01]  /*0730*/  FMUL R27, R10, R27 ;  /* 0x0000001b0a1b7220 */ /* 0x000fe20000400000 */
[-C--:B------:R-:W-:Y:S01]  /*0740*/  FMUL R4, R5, R26.reuse ;  /* 0x0000001a05047220 */ /* 0x080fe20000400000 */
[----:B------:R-:W-:Y:S01]  /*0750*/  FMUL R10, R11, R26 ;  /* 0x0000001a0b0a7220 */ /* 0x000fe20000400000 */
[-CC-:B------:R-:W-:Y:S01]  /*0760*/  FFMA R13, R13, R6.reuse, R14.reuse ;  /* 0x000000060d0d7223 */ /* 0x180fe2000000000e */
[----:B------:R-:W-:Y:S01]  /*0770*/  FFMA R14, R27, R6, R14 ;  /* 0x000000061b0e7223 */ /* 0x000fe2000000000e */
[-CC-:B------:R-:W-:Y:S01]  /*0780*/  FFMA R26, R4, R7.reuse, R15.reuse ;  /* 0x00000007041a7223 */ /* 0x180fe2000000000f */
[----:B------:R-:W-:Y:S01]  /*0790*/  FFMA R15, R10, R7, R15 ;  /* 0x000000070a0f7223 */ /* 0x000fe2000000000f */
[----:B------:R-:W-:-:S02]  /*07a0*/  CS2R R4, SRZ ;  /* 0x0000000000047805 */ /* 0x000fc4000001ff00 */
[----:B------:R-:W-:Y:S02]  /*07b0*/  CS2R R6, SRZ ;  /* 0x0000000000067805 */ /* 0x000fe4000001ff00 */
[----:B------:R-:W-:Y:S01]  /*07c0*/  CS2R R10, SRZ ;  /* 0x00000000000a7805 */ /* 0x000fe2000001ff00 */
[----:B0-----:R-:W-:-:S05]  /*07d0*/  IMAD.WIDE R36, R24, 0x4, R8 ;  /* 0x0000000418247825 */ /* 0x001fca00078e0208 */
[----:B------:R0:W2:Y:S02]  /*07e0*/  @P1 LDG.E.EL.128 R4, desc[UR6][R36.64] ;  /* 0x0000000624041981 */ /* 0x0000a4000c2e1d00 */
[----:B0-----:R-:W-:Y:S01]  /*07f0*/  IMAD.WIDE R36, R3, 0x4, R8 ;  /* 0x0000000403247825 */ /* 0x001fe200078e0208 */
[----:B------:R-:W-:-:S06]  /*0800*/  CS2R R8, SRZ ;  /* 0x0000000000087805 */ /* 0x000fcc000001ff00 */
[----:B------:R-:W3:Y:S01]  /*0810*/  @P0 LDG.E.EL.128 R8, desc[UR6][R36.64] ;  /* 0x0000000624080981 */ /* 0x000ee2000c2e1d00 */
[----:B------:R-:W0:Y:S08]  /*0820*/  S2UR UR5, SR_CgaCtaId ;  /* 0x00000000000579c3 */ /* 0x000e300000008800 */
[----:B------:R-:W-:Y:S06]  /*0830*/  BAR.SYNC.DEFER_BLOCKING 0x0 ;  /* 0x0000000000007b1d */ /* 0x000fec0000010000 */
[----:B------:R-:W-:-:S02]  /*0840*/  UMOV UR4, 0x400 ;  /* 0x0000040000047882 */ /* 0x000fc40000000000 */
[----:B0-----:R-:W-:Y:S01]  /*0850*/  UPRMT UR4, UR5, 0x654, UR4 ;  /* 0x0000065405047896 */ /* 0x001fe20008000004 */
[----:B------:R-:W-:Y:S04]  /*0860*/  @P1 STG.E.128 desc[UR6][R32.64], R20 ;  /* 0x0000001420001986 */ /* 0x000fe8000c101d06 */
[----:B------:R-:W-:Y:S01]  /*0870*/  @P0 STG.E.128 desc[UR6][R30.64], R16 ;  /* 0x000000101e000986 */ /* 0x000fe2000c101d06 */
[----:B------:R-:W-:-:S04]  /*0880*/  SHF.R.U32.HI R3, RZ, 0x2, R0 ;  /* 0x00000002ff037819 */ /* 0x000fc80000011600 */
[----:B------:R-:W-:-:S04]  /*0890*/  LOP3.LUT R3, R3, 0x10, RZ, 0xc0, !PT ;  /* 0x0000001003037812 */ /* 0x000fc800078ec0ff */
[----:B------:R-:W-:Y:S01]  /*08a0*/  IADD3 R3, R3, UR4, RZ ;  /* 0x0000000403037c10 */ /* 0x000fe2000fffe0ff */
[----:B--2---:R-:W-:Y:S01]  /*08b0*/  FADD R6, R13, R6 ;  /* 0x000000060d067221 */ /* 0x004fe20000000000 */
[----:B------:R-:W-:Y:S01]  /*08c0*/  LOP3.LUT R13, R0, 0x7f, RZ, 0xc0, !PT ;  /* 0x0000007f000d7812 */ /* 0x000fe200078ec0ff */
[----:B------:R-:W-:Y:S01]  /*08d0*/  FADD R4, R28, R4 ;  /* 0x000000041c047221 */ /* 0x000fe20000000000 */
[----:B------:R-:W-:Y:S01]  /*08e0*/  FADD R5, R29, R5 ;  /* 0x000000051d057221 */ /* 0x000fe20000000000 */
[----:B------:R-:W-:Y:S01]  /*08f0*/  FADD R26, R26, R7 ;  /* 0x000000071a1a7221 */ /* 0x000fe20000000000 */
[----:B------:R-:W-:-:S05]  /*0900*/  LEA R13, R13, UR4, 0x2 ;  /* 0x000000040d0d7c11 */ /* 0x000fca000f8e10ff */
[----:B------:R-:W-:Y:S01]  /*0910*/  STS [R13], R4 ;  /* 0x000000040d007388 */ /* 0x000fe20000000800 */
[----:B---3--:R-:W-:Y:S01]  /*0920*/  FADD R12, R12, R8 ;  /* 0x000000080c0c7221 */ /* 0x008fe20000000000 */
[----:B------:R-:W-:Y:S01]  /*0930*/  FADD R34, R34, R9 ;  /* 0x0000000922227221 */ /* 0x000fe20000000000 */
[----:B------:R-:W-:Y:S01]  /*0940*/  FADD R14, R14, R10 ;  /* 0x0000000a0e0e7221 */ /* 0x000fe20000000000 */
[----:B------:R-:W-:Y:S01]  /*0950*/  FADD R24, R15, R11 ;  /* 0x0000000b0f187221 */ /* 0x000fe20000000000 */
[----:B------:R-:W-:Y:S04]  /*0960*/  STS [R13+0x410], R5 ;  /* 0x000410050d007388 */ /* 0x000fe80000000800 */
[----:B------:R-:W-:Y:S04]  /*0970*/  STS [R13+0x820], R6 ;  /* 0x000820060d007388 */ /* 0x000fe80000000800 */
[----:B------:R-:W-:Y:S04]  /*0980*/  STS [R13+0xc30], R26 ;  /* 0x000c301a0d007388 */ /* 0x000fe80000000800 */
[----:B------:R0:W-:Y:S04]  /*0990*/  STS [R13+0x200], R12 ;  /* 0x0002000c0d007388 */ /* 0x0001e80000000800 */
[----:B------:R-:W-:Y:S04]  /*09a0*/  STS [R13+0x610], R34 ;  /* 0x000610220d007388 */ /* 0x000fe80000000800 */
[----:B------:R-:W-:Y:S04]  /*09b0*/  STS [R13+0xa20], R14 ;  /* 0x000a200e0d007388 */ /* 0x000fe80000000800 */
[----:B------:R1:W-:Y:S01]  /*09c0*/  STS [R13+0xe30], R24 ;  /* 0x000e30180d007388 */ /* 0x0003e20000000800 */
[----:B------:R-:W-:-:S04]  /*09d0*/  SHF.L.U32 R8, R0, 0x2, RZ ;  /* 0x0000000200087819 */ /* 0x000fc800000006ff */
[----:B------:R-:W-:-:S04]  /*09e0*/  LOP3.LUT R8, R8, 0x1fc, RZ, 0xc0, !PT ;  /* 0x000001fc08087812 */ /* 0x000fc800078ec0ff */
[----:B------:R-:W-:Y:S01]  /*09f0*/  LEA R7, R8, R3, 0x2 ;  /* 0x0000000308077211 */ /* 0x000fe200078e10ff */
[----:B------:R-:W-:Y:S01]  /*0a00*/  BAR.SYNC.DEFER_BLOCKING 0x0 ;  /* 0x0000000000007b1d */ /* 0x000fe20000010000 */
[----:B------:R-:W-:-:S04]  /*0a10*/  SHF.L.U32 R3, R0, 0x2, RZ ;  /* 0x0000000200037819 */ /* 0x000fc800000006ff */
[----:B------:R-:W-:-:S04]  /*0a20*/  LOP3.LUT R3, R3, 0xfc, RZ, 0xc0, !PT ;  /* 0x000000fc03037812 */ /* 0x000fc800078ec0ff */
[----:B------:R-:W-:Y:S02]  /*0a30*/  PRMT R9, R3, 0x6540, R2 ;  /* 0x0000654003097816 */ /* 0x000fe40000000002 */
[----:B------:R-:W2:Y:S02]  /*0a40*/  LDC.64 R2, c[0x0][0x248] ;  /* 0x00009200ff027b82 */ /* 0x000ea40000000a00 */
[--C-:B------:R-:W-:Y:S01]  /*0a50*/  SHF.R.S32.HI R10, RZ, 0x1f, R9.reuse ;  /* 0x0000001fff0a7819 */ /* 0x100fe20000011409 */
[----:B------:R-:W3:Y:S01]  /*0a60*/  LDS.128 R4, [R7] ;  /* 0x0000000007047984 */ /* 0x000ee20000000c00 */
[----:B0-----:R-:W-:Y:S02]  /*0a70*/  SHF.R.S32.HI R12, RZ, 0x1f, R9 ;  /* 0x0000001fff0c7819 */ /* 0x001fe40000011409 */
[----:B------:R-:W-:Y:S02]  /*0a80*/  LEA.HI R10, R10, R9, RZ, 0x6 ;  /* 0x000000090a0a7211 */ /* 0x000fe400078f30ff */
[----:B------:R-:W-:-:S02]  /*0a90*/  SHF.R.U32.HI R0, RZ, 0x6, R0 ;  /* 0x00000006ff007819 */ /* 0x000fc40000011600 */
[----:B------:R-:W-:Y:S02]  /*0aa0*/  LEA.HI R12, R12, R9, RZ, 0x6 ;  /* 0x000000090c0c7211 */ /* 0x000fe400078f30ff */
[----:B------:R-:W-:Y:S02]  /*0ab0*/  SHF.L.U32 R10, R10, 0x9, RZ ;  /* 0x000000090a0a7819 */ /* 0x000fe400000006ff */
[----:B------:R-:W-:Y:S02]  /*0ac0*/  SGXT.U32 R0, R0, 0x1 ;  /* 0x000000010000781a */ /* 0x000fe40000000000 */
[----:B------:R-:W-:Y:S02]  /*0ad0*/  LOP3.LUT R12, R12, 0xffffffc0, RZ, 0xc0, !PT ;  /* 0xffffffc00c0c7812 */ /* 0x000fe400078ec0ff */
[----:B------:R-:W-:Y:S02]  /*0ae0*/  LOP3.LUT R10, R10, 0xffff8000, RZ, 0xc0, !PT ;  /* 0xffff80000a0a7812 */ /* 0x000fe400078ec0ff */
[----:B------:R-:W-:-:S02]  /*0af0*/  LOP3.LUT R0, R0, R25, RZ, 0xfc, !PT ;  /* 0x0000001900007212 */ /* 0x000fc400078efcff */
[----:B------:R-:W-:Y:S02]  /*0b00*/  LOP3.LUT R11, R8, 0x200, RZ, 0xfc, !PT ;  /* 0x00000200080b7812 */ /* 0x000fe400078efcff */
[----:B------:R-:W-:Y:S02]  /*0b10*/  ISETP.GE.AND P0, PT, R9, 0x100, PT ;  /* 0x000001000900780c */ /* 0x000fe40003f06270 */
[----:B------:R-:W-:Y:S02]  /*0b20*/  IADD3 R12, R10, R9, -R12 ;  /* 0x000000090a0c7210 */ /* 0x000fe40007ffe80c */
[C---:B------:R-:W-:Y:S02]  /*0b30*/  LOP3.LUT R9, R0.reuse, 0x2, RZ, 0xfc, !PT ;  /* 0x0000000200097812 */ /* 0x040fe400078efcff */
[----:B------:R-:W-:Y:S02]  /*0b40*/  SHF.R.U32.HI R11, RZ, 0x4, R11 ;  /* 0x00000004ff0b7819 */ /* 0x000fe4000001160b */
[----:B------:R-:W-:-:S02]  /*0b50*/  ISETP.LT.AND P1, PT, R0, 0x200, !P0 ;  /* 0x000002000000780c */ /* 0x000fc40004721270 */
[----:B------:R-:W-:Y:S02]  /*0b60*/  ISETP.LT.AND P0, PT, R9, 0x200, !P0 ;  /* 0x000002000900780c */ /* 0x000fe40004701270 */
[----:B------:R-:W-:Y:S02]  /*0b70*/  LOP3.LUT R10, R11, 0x30, RZ, 0xc0, !PT ;  /* 0x000000300b0a7812 */ /* 0x000fe400078ec0ff */
[----:B------:R-:W-:Y:S02]  /*0b80*/  LEA R11, R0, R12, 0x6 ;  /* 0x0000000c000b7211 */ /* 0x000fe400078e30ff */
[----:B-1----:R-:W-:-:S03]  /*0b90*/  IADD3 R13, R10, UR4, RZ ;  /* 0x000000040a0d7c10 */ /* 0x002fc6000fffe0ff */
[----:B--2---:R-:W-:Y:S01]  /*0ba0*/  IMAD.WIDE R10, R11, 0x4, R2 ;  /* 0x000000040b0a7825 */ /* 0x004fe200078e0202 */
[----:B------:R-:W-:-:S04]  /*0bb0*/  LEA R13, R8, R13, 0x2 ;  /* 0x0000000d080d7211 */ /* 0x000fc800078e10ff */
[----:B---3--:R0:W-:Y:S02]  /*0bc0*/  @P1 STG.E.128 desc[UR6][R10.64], R4 ;  /* 0x000000040a001986 */ /* 0x0081e4000c101d06 */
[----:B0-----:R-:W-:Y:S05]  /*0bd0*/  @!P0 EXIT ;  /* 0x000000000000894d */ /* 0x001fea0003800000 */
[----:B0-----:R-:W0:Y:S01]  /*0be0*/  LDS.128 R4, [R13+0x800] ;  /* 0x000800000d047984 */ /* 0x001e220000000c00 */
[----:B------:R-:W-:-:S05]  /*0bf0*/  LEA R9, R9, R12, 0x6 ;  /* 0x0000000c09097211 */ /* 0x000fca00078e30ff */
[----:B------:R-:W-:-:S05]  /*0c00*/  IMAD.WIDE R2, R9, 0x4, R2 ;  /* 0x0000000409027825 */ /* 0x000fca00078e0202 */
[----:B0-----:R-:W-:Y:S01]  /*0c10*/  STG.E.128 desc[UR6][R2.64], R4 ;  /* 0x0000000402007986 */ /* 0x001fe2000c101d06 */
[----:B------:R-:W-:Y:S05]  /*0c20*/  EXIT ;  /* 0x000000000000794d */ /* 0x000fea0003800000 */
.L_x_0:
[----:B------:R-:W-:-:S00]  /*0c30*/  BRA `(.L_x_0) ;  /* 0xfffffffc00fc7947 */ /* 0x000fc0000383ffff */
[----:B------:R-:W-:-:S00]  /*0c40*/  NOP ;  /* 0x0000000000007918 */ /* 0x000fc00000000000 */
        /* <DEDUP_REMOVED lines=11> */
.L_x_1:


//--------------------- .nv.global.init           --------------------------
	.section	.nv.global.init,"aw",@progbits
.nv.global.init:
	.type		_$_str,@object
	.size		_$_str,(_$_str_$_2 - _$_str)
_$_str:
        /*0000*/ 	.byte	0x5f, 0x5f, 0x43, 0x55, 0x44, 0x41, 0x5f, 0x46, 0x54, 0x5a, 0x00
	.type		_$_str_$_2,@object
	.size		_$_str_$_2,(.L_1 - _$_str_$_2)
_$_str_$_2:
        /*000b*/ 	.byte	0x5f, 0x5f, 0x43, 0x55, 0x44, 0x41, 0x5f, 0x50, 0x52, 0x45, 0x43, 0x5f, 0x53, 0x51, 0x52, 0x54
        /*001b*/ 	.byte	0x00
.L_1:


//--------------------- .nv.shared.triton_poi_fused__native_batch_norm_legit_no_training_add_convolution_14 --------------------------
	.section	.nv.shared.triton_poi_fused__native_batch_norm_legit_no_training_add_convolution_14,"aw",@nobits
	.sectionflags	@""
	.align	16
	.zero		1024


//--------------------- .nv.constant0.triton_poi_fused__native_batch_norm_legit_no_training_add_convolution_14 --------------------------
	.section	.nv.constant0.triton_poi_fused__native_batch_norm_legit_no_training_add_convolution_14,"a",@progbits
	.sectionflags	@""
	.align	4
.nv.constant0.triton_poi_fused__native_batch_norm_legit_no_training_add_convolution_14:
	.zero		600
